//
// Generated by NVIDIA NVVM Compiler
//
// Compiler Build ID: CL-36424714
// Cuda compilation tools, release 13.0, V13.0.88
// Based on NVVM 20.0.0
//

.version 9.0
.target sm_100
.address_size 64

	// .globl	_Z8sumArrayPfS_S_i

.visible .entry _Z8sumArrayPfS_S_i(
	.param .u64 .ptr .align 1 _Z8sumArrayPfS_S_i_param_0,
	.param .u64 .ptr .align 1 _Z8sumArrayPfS_S_i_param_1,
	.param .u64 .ptr .align 1 _Z8sumArrayPfS_S_i_param_2,
	.param .u32 _Z8sumArrayPfS_S_i_param_3
)
{
	.reg .pred 	%p<2>;
	.reg .b32 	%r<6>;
	.reg .b32 	%f<4>;
	.reg .b64 	%rd<11>;

	ld.param.u64 	%rd1, [_Z8sumArrayPfS_S_i_param_0];
	ld.param.u64 	%rd2, [_Z8sumArrayPfS_S_i_param_1];
	ld.param.u64 	%rd3, [_Z8sumArrayPfS_S_i_param_2];
	ld.param.u32 	%r2, [_Z8sumArrayPfS_S_i_param_3];
	mov.u32 	%r3, %tid.x;
	mov.u32 	%r4, %ctaid.x;
	mov.u32 	%r5, %ntid.x;
	mad.lo.s32 	%r1, %r4, %r5, %r3;
	setp.ge.s32 	%p1, %r1, %r2;
	@%p1 bra 	$L__BB0_2;
	cvta.to.global.u64 	%rd4, %rd1;
	cvta.to.global.u64 	%rd5, %rd2;
	cvta.to.global.u64 	%rd6, %rd3;
	mul.wide.s32 	%rd7, %r1, 4;
	add.s64 	%rd8, %rd4, %rd7;
	ld.global.f32 	%f1, [%rd8];
	add.s64 	%rd9, %rd5, %rd7;
	ld.global.f32 	%f2, [%rd9];
	add.f32 	%f3, %f1, %f2;
	add.s64 	%rd10, %rd6, %rd7;
	st.global.f32 	[%rd10], %f3;
$L__BB0_2:
	ret;

}


// ===== COMPILED SASS (sm_100) =====

	.target	sm_100

	.elftype	@"ET_EXEC"


//--------------------- .note.nv.tkinfo           --------------------------
	.section	.note.nv.tkinfo,"",@"SHT_NOTE"
	.sectionflags	@"SHF_NOTE_NV_TKINFO"
	.tkinfo
        /*0018*/ 	.word	0x00000002
        /*0030*/ 	.string	""
        /*0030*/ 	.string	"ptxas"
        /*0030*/ 	.string	"Cuda compilation tools, release 13.0, V13.0.88"
        /*0030*/ 	.string	"Build cuda_13.0.r13.0/compiler.36424714_0"
        /*0030*/ 	.string	"-arch sm_100 -m 64 "



//--------------------- .note.nv.cuinfo           --------------------------
	.section	.note.nv.cuinfo,"",@"SHT_NOTE"
	.sectionflags	@"SHF_NOTE_NV_CUINFO"
        /*0018*/ 	.short	0x0002
        /*001a*/ 	.short	0x0064
        /*001c*/ 	.short	0x0082
	.zero		2


//--------------------- .nv.info                  --------------------------
	.section	.nv.info,"",@"SHT_CUDA_INFO"
	.align	4


	//----- nvinfo : EIATTR_REGCOUNT
	.align		4
        /*0000*/ 	.byte	0x04, 0x2f
        /*0002*/ 	.short	(.L_1 - .L_0)
	.align		4
.L_0:
        /*0004*/ 	.word	index@(_Z8sumArrayPfS_S_i)
        /*0008*/ 	.word	0x0000000c


	//----- nvinfo : EIATTR_FRAME_SIZE
	.align		4
.L_1:
        /*000c*/ 	.byte	0x04, 0x11
        /*000e*/ 	.short	(.L_3 - .L_2)
	.align		4
.L_2:
        /*0010*/ 	.word	index@(_Z8sumArrayPfS_S_i)
        /*0014*/ 	.word	0x00000000


	//----- nvinfo : EIATTR_MIN_STACK_SIZE
	.align		4
.L_3:
        /*0018*/ 	.byte	0x04, 0x12
        /*001a*/ 	.short	(.L_5 - .L_4)
	.align		4
.L_4:
        /*001c*/ 	.word	index@(_Z8sumArrayPfS_S_i)
        /*0020*/ 	.word	0x00000000
.L_5:


//--------------------- .nv.compat                --------------------------
	.section	.nv.compat,"",@"SHT_CUDA_COMPAT_INFO"
	.align	4
        /*0000*/ 	.byte	0x02, 0x09, 0x00, 0x00, 0x02, 0x02, 0x01, 0x00, 0x02, 0x05, 0x05, 0x00, 0x03, 0x07, 0x01, 0x01
        /*0010*/ 	.byte	0x02, 0x03, 0x00, 0x00, 0x02, 0x06, 0x01, 0x00, 0x04, 0x0b, 0x08, 0x00, 0x09, 0x00, 0x00, 0x00
        /*0020*/ 	.byte	0x00, 0x00, 0x00, 0x00


//--------------------- .nv.info._Z8sumArrayPfS_S_i --------------------------
	.section	.nv.info._Z8sumArrayPfS_S_i,"",@"SHT_CUDA_INFO"
	.sectionflags	@""
	.align	4


	//----- nvinfo : EIATTR_CUDA_API_VERSION
	.align		4
        /*0000*/ 	.byte	0x04, 0x37
        /*0002*/ 	.short	(.L_7 - .L_6)
.L_6:
        /*0004*/ 	.word	0x00000082


	//----- nvinfo : EIATTR_KPARAM_INFO
	.align		4
.L_7:
        /*0008*/ 	.byte	0x04, 0x17
        /*000a*/ 	.short	(.L_9 - .L_8)
.L_8:
        /*000c*/ 	.word	0x00000000
        /*0010*/ 	.short	0x0003
        /*0012*/ 	.short	0x0018
        /*0014*/ 	.byte	0x00, 0xf0, 0x11, 0x00


	//----- nvinfo : EIATTR_KPARAM_INFO
	.align		4
.L_9:
        /*0018*/ 	.byte	0x04, 0x17
        /*001a*/ 	.short	(.L_11 - .L_10)
.L_10:
        /*001c*/ 	.word	0x00000000
        /*0020*/ 	.short	0x0002
        /*0022*/ 	.short	0x0010
        /*0024*/ 	.byte	0x00, 0xf5, 0x21, 0x00


	//----- nvinfo : EIATTR_KPARAM_INFO
	.align		4
.L_11:
        /*0028*/ 	.byte	0x04, 0x17
        /*002a*/ 	.short	(.L_13 - .L_12)
.L_12:
        /*002c*/ 	.word	0x00000000
        /*0030*/ 	.short	0x0001
        /*0032*/ 	.short	0x0008
        /*0034*/ 	.byte	0x00, 0xf5, 0x21, 0x00


	//----- nvinfo : EIATTR_KPARAM_INFO
	.align		4
.L_13:
        /*0038*/ 	.byte	0x04, 0x17
        /*003a*/ 	.short	(.L_15 - .L_14)
.L_14:
        /*003c*/ 	.word	0x00000000
        /*0040*/ 	.short	0x0000
        /*0042*/ 	.short	0x0000
        /*0044*/ 	.byte	0x00, 0xf5, 0x21, 0x00


	//----- nvinfo : EIATTR_SPARSE_MMA_MASK
	.align		4
.L_15:
        /*0048*/ 	.byte	0x03, 0x50
        /*004a*/ 	.short	0x0000


	//----- nvinfo : EIATTR_MAXREG_COUNT
	.align		4
        /*004c*/ 	.byte	0x03, 0x1b
        /*004e*/ 	.short	0x00ff


	//----- nvinfo : EIATTR_MERCURY_ISA_VERSION
	.align		4
        /*0050*/ 	.byte	0x03, 0x5f
        /*0052*/ 	.short	0x0101


	//----- nvinfo : EIATTR_VRC_CTA_INIT_COUNT
	.align		4
        /*0054*/ 	.byte	0x02, 0x4a
	.zero		1
	.zero		1


	//----- nvinfo : EIATTR_EXIT_INSTR_OFFSETS
	.align		4
        /*0058*/ 	.byte	0x04, 0x1c
        /*005a*/ 	.short	(.L_17 - .L_16)


	//   ....[0]....
.L_16:
        /*005c*/ 	.word	0x00000070


	//   ....[1]....
        /*0060*/ 	.word	0x00000130


	//----- nvinfo : EIATTR_CBANK_PARAM_SIZE
	.align		4
.L_17:
        /*0064*/ 	.byte	0x03, 0x19
        /*0066*/ 	.short	0x001c


	//----- nvinfo : EIATTR_PARAM_CBANK
	.align		4
        /*0068*/ 	.byte	0x04, 0x0a
        /*006a*/ 	.short	(.L_19 - .L_18)
	.align		4
.L_18:
        /*006c*/ 	.word	index@(.nv.constant0._Z8sumArrayPfS_S_i)
        /*0070*/ 	.short	0x0380
        /*0072*/ 	.short	0x001c


	//----- nvinfo : EIATTR_SW_WAR
	.align		4
.L_19:
        /*0074*/ 	.byte	0x04, 0x36
        /*0076*/ 	.short	(.L_21 - .L_20)
.L_20:
        /*0078*/ 	.word	0x00000008
.L_21:


//--------------------- .nv.callgraph             --------------------------
	.section	.nv.callgraph,"",@"SHT_CUDA_CALLGRAPH"
	.align	4
	.sectionentsize	8
	.align		4
        /*0000*/ 	.word	0x00000000
	.align		4
        /*0004*/ 	.word	0xffffffff
	.align		4
        /*0008*/ 	.word	0x00000000
	.align		4
        /*000c*/ 	.word	0xfffffffe
	.align		4
        /*0010*/ 	.word	0x00000000
	.align		4
        /*0014*/ 	.word	0xfffffffd
	.align		4
        /*0018*/ 	.word	0x00000000
	.align		4
        /*001c*/ 	.word	0xfffffffc


//--------------------- .text._Z8sumArrayPfS_S_i  --------------------------
	.section	.text._Z8sumArrayPfS_S_i,"ax",@progbits
	.align	128
        .global         _Z8sumArrayPfS_S_i
        .type           _Z8sumArrayPfS_S_i,@function
        .size           _Z8sumArrayPfS_S_i,(.L_x_1 - _Z8sumArrayPfS_S_i)
        .other          _Z8sumArrayPfS_S_i,@"STO_CUDA_ENTRY STV_DEFAULT"
_Z8sumArrayPfS_S_i:
.text._Z8sumArrayPfS_S_i:
[----:B------:R-:W-:Y:S01]  /*0000*/  LDC R1, c[0x0][0x37c] ;  /* 0x0000df00ff017b82 */ /* 0x000fe20000000800 */
[----:B------:R-:W0:Y:S07]  /*0010*/  S2R R9, SR_TID.X ;  /* 0x0000000000097919 */ /* 0x000e2e0000002100 */
[----:B------:R-:W0:Y:S01]  /*0020*/  S2UR UR4, SR_CTAID.X ;  /* 0x00000000000479c3 */ /* 0x000e220000002500 */
[----:B------:R-:W1:Y:S07]  /*0030*/  LDCU UR5, c[0x0][0x398] ;  /* 0x00007300ff0577ac */ /* 0x000e6e0008000800 */
[----:B------:R-:W0:Y:S02]  /*0040*/  LDC R0, c[0x0][0x360] ;  /* 0x0000d800ff007b82 */ /* 0x000e240000000800 */
[----:B0-----:R-:W-:-:S05]  /*0050*/  IMAD R9, R0, UR4, R9 ;  /* 0x0000000400097c24 */ /* 0x001fca000f8e0209 */
[----:B-1----:R-:W-:-:S13]  /*0060*/  ISETP.GE.AND P0, PT, R9, UR5, PT ;  /* 0x0000000509007c0c */ /* 0x002fda000bf06270 */
[----:B------:R-:W-:Y:S05]  /*0070*/  @P0 EXIT ;  /* 0x000000000000094d */ /* 0x000fea0003800000 */
[----:B------:R-:W0:Y:S01]  /*0080*/  LDC.64 R2, c[0x0][0x380] ;  /* 0x0000e000ff027b82 */ /* 0x000e220000000a00 */
[----:B------:R-:W1:Y:S07]  /*0090*/  LDCU.64 UR4, c[0x0][0x358] ;  /* 0x00006b00ff0477ac */ /* 0x000e6e0008000a00 */
[----:B------:R-:W2:Y:S08]  /*00a0*/  LDC.64 R4, c[0x0][0x388] ;  /* 0x0000e200ff047b82 */ /* 0x000eb00000000a00 */
[----:B------:R-:W3:Y:S01]  /*00b0*/  LDC.64 R6, c[0x0][0x390] ;  /* 0x0000e400ff067b82 */ /* 0x000ee20000000a00 */
[----:B0-----:R-:W-:-:S06]  /*00c0*/  IMAD.WIDE R2, R9, 0x4, R2 ;  /* 0x0000000409027825 */ /* 0x001fcc00078e0202 */
[----:B-1----:R-:W4:Y:S01]  /*00d0*/  LDG.E R2, desc[UR4][R2.64] ;  /* 0x0000000402027981 */ /* 0x002f22000c1e1900 */
[----:B--2---:R-:W-:-:S06]  /*00e0*/  IMAD.WIDE R4, R9, 0x4, R4 ;  /* 0x0000000409047825 */ /* 0x004fcc00078e0204 */
[----:B------:R-:W4:Y:S01]  /*00f0*/  LDG.E R5, desc[UR4][R4.64] ;  /* 0x0000000404057981 */ /* 0x000f22000c1e1900 */
[----:B---3--:R-:W-:-:S04]  /*0100*/  IMAD.WIDE R6, R9, 0x4, R6 ;  /* 0x0000000409067825 */ /* 0x008fc800078e0206 */
[----:B----4-:R-:W-:-:S05]  /*0110*/  FADD R9, R2, R5 ;  /* 0x0000000502097221 */ /* 0x010fca0000000000 */
[----:B------:R-:W-:Y:S01]  /*0120*/  STG.E desc[UR4][R6.64], R9 ;  /* 0x0000000906007986 */ /* 0x000fe2000c101904 */
[----:B------:R-:W-:Y:S05]  /*0130*/  EXIT ;  /* 0x000000000000794d */ /* 0x000fea0003800000 */
.L_x_0:
[----:B------:R-:W-:-:S00]  /*0140*/  BRA `(.L_x_0) ;  /* 0xfffffffc00fc7947 */ /* 0x000fc0000383ffff */
[----:B------:R-:W-:-:S00]  /*0150*/  NOP ;  /* 0x0000000000007918 */ /* 0x000fc00000000000 */
        /* <DEDUP_REMOVED lines=10> */
.L_x_1:


//--------------------- .nv.shared.reserved.0     --------------------------
	.section	.nv.shared.reserved.0,"aw",@nobits
	.weak		__nv_reservedSMEM_offset_0_alias
	.size		__nv_reservedSMEM_offset_0_alias, 0, 64
	.other		__nv_reservedSMEM_offset_0_alias,@"STO_CUDA_RESERVED_SHARED STV_DEFAULT"
__nv_reservedSMEM_offset_0_alias:
	.zero		0
	.zero		64


//--------------------- .nv.constant0._Z8sumArrayPfS_S_i --------------------------
	.section	.nv.constant0._Z8sumArrayPfS_S_i,"a",@progbits
	.sectionflags	@""
	.align	4
.nv.constant0._Z8sumArrayPfS_S_i:
	.zero		924


//--------------------- SYMBOLS --------------------------

	.type		.nv.reservedSmem.offset0,@object
	.size		.nv.reservedSmem.offset0,0x4
